//
// Generated by NVIDIA NVVM Compiler
//
// Compiler Build ID: CL-36424714
// Cuda compilation tools, release 13.0, V13.0.88
// Based on NVVM 20.0.0
//

.version 9.0
.target sm_100
.address_size 64

	// .globl	_Z7processv
.extern .func  (.param .b32 func_retval0) vprintf
(
	.param .b64 vprintf_param_0,
	.param .b64 vprintf_param_1
)
;
.global .align 1 .b8 $str[9] = {77, 101, 97, 110, 32, 37, 102, 10};
.global .align 1 .b8 $str$1[11] = {87, 101, 105, 103, 104, 116, 32, 37, 102, 10};

.visible .entry _Z7processv()
{
	.local .align 8 .b8 	__local_depot0[8];
	.reg .b64 	%SP;
	.reg .b64 	%SPL;
	.reg .b32 	%r<5>;
	.reg .b64 	%rd<9>;

	mov.u64 	%SPL, __local_depot0;
	cvta.local.u64 	%SP, %SPL;
	add.u64 	%rd1, %SP, 0;
	add.u64 	%rd2, %SPL, 0;
	mov.b64 	%rd3, 4609434218613702656;
	st.local.u64 	[%rd2], %rd3;
	mov.u64 	%rd4, $str;
	cvta.global.u64 	%rd5, %rd4;
	{ // callseq 0, 0
	.param .b64 param0;
	st.param.b64 	[param0], %rd5;
	.param .b64 param1;
	st.param.b64 	[param1], %rd1;
	.param .b32 retval0;
	call.uni (retval0), 
	vprintf, 
	(
	param0, 
	param1
	);
	ld.param.b32 	%r1, [retval0];
	} // callseq 0
	mov.b64 	%rd6, 4611686018427387904;
	st.local.u64 	[%rd2], %rd6;
	mov.u64 	%rd7, $str$1;
	cvta.global.u64 	%rd8, %rd7;
	{ // callseq 1, 0
	.param .b64 param0;
	st.param.b64 	[param0], %rd8;
	.param .b64 param1;
	st.param.b64 	[param1], %rd1;
	.param .b32 retval0;
	call.uni (retval0), 
	vprintf, 
	(
	param0, 
	param1
	);
	ld.param.b32 	%r3, [retval0];
	} // callseq 1
	ret;

}


// ===== COMPILED SASS (sm_100) =====

	.target	sm_100

	.elftype	@"ET_EXEC"


//--------------------- .note.nv.tkinfo           --------------------------
	.section	.note.nv.tkinfo,"",@"SHT_NOTE"
	.sectionflags	@"SHF_NOTE_NV_TKINFO"
	.tkinfo
        /*0018*/ 	.word	0x00000002
        /*0030*/ 	.string	""
        /*0030*/ 	.string	"ptxas"
        /*0030*/ 	.string	"Cuda compilation tools, release 13.0, V13.0.88"
        /*0030*/ 	.string	"Build cuda_13.0.r13.0/compiler.36424714_0"
        /*0030*/ 	.string	"-arch sm_100 -m 64 "



//--------------------- .note.nv.cuinfo           --------------------------
	.section	.note.nv.cuinfo,"",@"SHT_NOTE"
	.sectionflags	@"SHF_NOTE_NV_CUINFO"
        /*0018*/ 	.short	0x0002
        /*001a*/ 	.short	0x0064
        /*001c*/ 	.short	0x0082
	.zero		2


//--------------------- .nv.info                  --------------------------
	.section	.nv.info,"",@"SHT_CUDA_INFO"
	.align	4


	//----- nvinfo : EIATTR_REGCOUNT
	.align		4
        /*0000*/ 	.byte	0x04, 0x2f
        /*0002*/ 	.short	(.L_3 - .L_2)
	.align		4
.L_2:
        /*0004*/ 	.word	index@(_Z7processv)
        /*0008*/ 	.word	0x00000018


	//----- nvinfo : EIATTR_FRAME_SIZE
	.align		4
.L_3:
        /*000c*/ 	.byte	0x04, 0x11
        /*000e*/ 	.short	(.L_5 - .L_4)
	.align		4
.L_4:
        /*0010*/ 	.word	index@(_Z7processv)
        /*0014*/ 	.word	0x00000008


	//----- nvinfo : EIATTR_MIN_STACK_SIZE
	.align		4
.L_5:
        /*0018*/ 	.byte	0x04, 0x12
        /*001a*/ 	.short	(.L_7 - .L_6)
	.align		4
.L_6:
        /*001c*/ 	.word	index@(_Z7processv)
        /*0020*/ 	.word	0x00000008
.L_7:


//--------------------- .nv.compat                --------------------------
	.section	.nv.compat,"",@"SHT_CUDA_COMPAT_INFO"
	.align	4
        /*0000*/ 	.byte	0x02, 0x09, 0x00, 0x00, 0x02, 0x02, 0x01, 0x00, 0x02, 0x05, 0x05, 0x00, 0x03, 0x07, 0x01, 0x01
        /*0010*/ 	.byte	0x02, 0x03, 0x00, 0x00, 0x02, 0x06, 0x01, 0x00, 0x04, 0x0b, 0x08, 0x00, 0x09, 0x00, 0x00, 0x00
        /*0020*/ 	.byte	0x00, 0x00, 0x00, 0x00


//--------------------- .nv.info._Z7processv      --------------------------
	.section	.nv.info._Z7processv,"",@"SHT_CUDA_INFO"
	.sectionflags	@""
	.align	4


	//----- nvinfo : EIATTR_CUDA_API_VERSION
	.align		4
        /*0000*/ 	.byte	0x04, 0x37
        /*0002*/ 	.short	(.L_9 - .L_8)
.L_8:
        /*0004*/ 	.word	0x00000082


	//----- nvinfo : EIATTR_SPARSE_MMA_MASK
	.align		4
.L_9:
        /*0008*/ 	.byte	0x03, 0x50
        /*000a*/ 	.short	0x0000


	//----- nvinfo : EIATTR_MAXREG_COUNT
	.align		4
        /*000c*/ 	.byte	0x03, 0x1b
        /*000e*/ 	.short	0x00ff


	//----- nvinfo : EIATTR_EXTERNS
	.align		4
        /*0010*/ 	.byte	0x04, 0x0f
        /*0012*/ 	.short	(.L_11 - .L_10)


	//   ....[0]....
	.align		4
.L_10:
        /*0014*/ 	.word	index@(vprintf)


	//----- nvinfo : EIATTR_MERCURY_ISA_VERSION
	.align		4
.L_11:
        /*0018*/ 	.byte	0x03, 0x5f
        /*001a*/ 	.short	0x0101


	//----- nvinfo : EIATTR_VRC_CTA_INIT_COUNT
	.align		4
        /*001c*/ 	.byte	0x02, 0x4a
	.zero		1
	.zero		1


	//----- nvinfo : EIATTR_SYSCALL_OFFSETS
	.align		4
        /*0020*/ 	.byte	0x04, 0x46
        /*0022*/ 	.short	(.L_13 - .L_12)


	//   ....[0]....
.L_12:
        /*0024*/ 	.word	0x00000110


	//   ....[1]....
        /*0028*/ 	.word	0x000001c0


	//----- nvinfo : EIATTR_EXIT_INSTR_OFFSETS
	.align		4
.L_13:
        /*002c*/ 	.byte	0x04, 0x1c
        /*002e*/ 	.short	(.L_15 - .L_14)


	//   ....[0]....
.L_14:
        /*0030*/ 	.word	0x000001d0


	//----- nvinfo : EIATTR_SW_WAR
	.align		4
.L_15:
        /*0034*/ 	.byte	0x04, 0x36
        /*0036*/ 	.short	(.L_17 - .L_16)
.L_16:
        /*0038*/ 	.word	0x00000008
.L_17:


//--------------------- .nv.callgraph             --------------------------
	.section	.nv.callgraph,"",@"SHT_CUDA_CALLGRAPH"
	.align	4
	.sectionentsize	8
	.align		4
        /*0000*/ 	.word	0x00000000
	.align		4
        /*0004*/ 	.word	0xffffffff
	.align		4
        /*0008*/ 	.word	index@(_Z7processv)
	.align		4
        /*000c*/ 	.word	index@(vprintf)
	.align		4
        /*0010*/ 	.word	0x00000000
	.align		4
        /*0014*/ 	.word	0xfffffffe
	.align		4
        /*0018*/ 	.word	0x00000000
	.align		4
        /*001c*/ 	.word	0xfffffffd
	.align		4
        /*0020*/ 	.word	0x00000000
	.align		4
        /*0024*/ 	.word	0xfffffffc


//--------------------- .nv.constant4             --------------------------
	.section	.nv.constant4,"a",@progbits
	.align	8
	.align		8
.nv.constant4:
        /*0000*/ 	.dword	vprintf
	.align		8
        /*0008*/ 	.dword	$str
	.align		8
        /*0010*/ 	.dword	$str$1


//--------------------- .text._Z7processv         --------------------------
	.section	.text._Z7processv,"ax",@progbits
	.align	128
        .global         _Z7processv
        .type           _Z7processv,@function
        .size           _Z7processv,(.L_x_3 - _Z7processv)
        .other          _Z7processv,@"STO_CUDA_ENTRY STV_DEFAULT"
_Z7processv:
.text._Z7processv:
[----:B------:R-:W0:Y:S01]  /*0000*/  LDC R1, c[0x0][0x37c] ;  /* 0x0000df00ff017b82 */ /* 0x000e220000000800 */
[----:B------:R-:W1:Y:S01]  /*0010*/  LDCU UR4, c[0x0][0x2f8] ;  /* 0x00005f00ff0477ac */ /* 0x000e620008000800 */
[----:B------:R-:W-:Y:S02]  /*0020*/  HFMA2 R11, -RZ, RZ, 1.9921875, 0 ;  /* 0x3ff80000ff0b7431 */ /* 0x000fe400000001ff */
[----:B0-----:R-:W-:Y:S01]  /*0030*/  VIADD R1, R1, 0xfffffff8 ;  /* 0xfffffff801017836 */ /* 0x001fe20000000000 */
[----:B------:R-:W-:Y:S01]  /*0040*/  MOV R2, 0x0 ;  /* 0x0000000000027802 */ /* 0x000fe20000000f00 */
[----:B------:R-:W-:Y:S01]  /*0050*/  IMAD.MOV.U32 R10, RZ, RZ, 0x0 ;  /* 0x00000000ff0a7424 */ /* 0x000fe200078e00ff */
[----:B------:R-:W0:Y:S02]  /*0060*/  LDCU UR5, c[0x0][0x2fc] ;  /* 0x00005f80ff0577ac */ /* 0x000e240008000800 */
[----:B------:R2:W3:Y:S02]  /*0070*/  LDC.64 R8, c[0x4][R2] ;  /* 0x0100000002087b82 */ /* 0x0004e40000000a00 */
[----:B------:R2:W-:Y:S01]  /*0080*/  STL.64 [R1], R10 ;  /* 0x0000000a01007387 */ /* 0x0005e20000100a00 */
[----:B------:R-:W4:Y:S01]  /*0090*/  LDCU.64 UR6, c[0x4][0x8] ;  /* 0x01000100ff0677ac */ /* 0x000f220008000a00 */
[----:B-1----:R-:W-:-:S05]  /*00a0*/  IADD3 R16, P0, PT, R1, UR4, RZ ;  /* 0x0000000401107c10 */ /* 0x002fca000ff1e0ff */
[----:B0-----:R-:W-:Y:S02]  /*00b0*/  IMAD.X R17, RZ, RZ, UR5, P0 ;  /* 0x00000005ff117e24 */ /* 0x001fe400080e06ff */
[----:B------:R-:W-:Y:S02]  /*00c0*/  IMAD.MOV.U32 R6, RZ, RZ, R16 ;  /* 0x000000ffff067224 */ /* 0x000fe400078e0010 */
[----:B----4-:R-:W-:Y:S01]  /*00d0*/  IMAD.U32 R4, RZ, RZ, UR6 ;  /* 0x00000006ff047e24 */ /* 0x010fe2000f8e00ff */
[----:B------:R-:W-:Y:S02]  /*00e0*/  MOV R5, UR7 ;  /* 0x0000000700057c02 */ /* 0x000fe40008000f00 */
[----:B--2---:R-:W-:-:S07]  /*00f0*/  MOV R7, R17 ;  /* 0x0000001100077202 */ /* 0x004fce0000000f00 */
[----:B------:R-:W-:-:S07]  /*0100*/  LEPC R20, `(.L_x_0) ;  /* 0x000000001014794e */ /* 0x000fce0000000000 */
[----:B---3--:R-:W-:Y:S05]  /*0110*/  CALL.ABS.NOINC R8 ;  /* 0x0000000008007343 */ /* 0x008fea0003c00000 */
.L_x_0:
[----:B------:R-:W-:Y:S02]  /*0120*/  HFMA2 R9, -RZ, RZ, 2, 0 ;  /* 0x40000000ff097431 */ /* 0x000fe400000001ff */
[----:B------:R-:W-:Y:S01]  /*0130*/  IMAD.MOV.U32 R8, RZ, RZ, 0x0 ;  /* 0x00000000ff087424 */ /* 0x000fe200078e00ff */
[----:B------:R-:W0:Y:S01]  /*0140*/  LDC.64 R2, c[0x4][R2] ;  /* 0x0100000002027b82 */ /* 0x000e220000000a00 */
[----:B------:R-:W1:Y:S01]  /*0150*/  LDCU.64 UR4, c[0x4][0x10] ;  /* 0x01000200ff0477ac */ /* 0x000e620008000a00 */
[----:B------:R-:W-:Y:S01]  /*0160*/  IMAD.MOV.U32 R6, RZ, RZ, R16 ;  /* 0x000000ffff067224 */ /* 0x000fe200078e0010 */
[----:B------:R-:W-:Y:S01]  /*0170*/  MOV R7, R17 ;  /* 0x0000001100077202 */ /* 0x000fe20000000f00 */
[----:B------:R2:W-:Y:S01]  /*0180*/  STL.64 [R1], R8 ;  /* 0x0000000801007387 */ /* 0x0005e20000100a00 */
[----:B-1----:R-:W-:Y:S01]  /*0190*/  IMAD.U32 R4, RZ, RZ, UR4 ;  /* 0x00000004ff047e24 */ /* 0x002fe2000f8e00ff */
[----:B--2---:R-:W-:-:S07]  /*01a0*/  MOV R5, UR5 ;  /* 0x0000000500057c02 */ /* 0x004fce0008000f00 */
[----:B------:R-:W-:-:S07]  /*01b0*/  LEPC R20, `(.L_x_1) ;  /* 0x000000001014794e */ /* 0x000fce0000000000 */
[----:B0-----:R-:W-:Y:S05]  /*01c0*/  CALL.ABS.NOINC R2 ;  /* 0x0000000002007343 */ /* 0x001fea0003c00000 */
.L_x_1:
[----:B------:R-:W-:Y:S05]  /*01d0*/  EXIT ;  /* 0x000000000000794d */ /* 0x000fea0003800000 */
.L_x_2:
[----:B------:R-:W-:-:S00]  /*01e0*/  BRA `(.L_x_2) ;  /* 0xfffffffc00fc7947 */ /* 0x000fc0000383ffff */
[----:B------:R-:W-:-:S00]  /*01f0*/  NOP ;  /* 0x0000000000007918 */ /* 0x000fc00000000000 */
        /* <DEDUP_REMOVED lines=8> */
.L_x_3:


//--------------------- .nv.global.init           --------------------------
	.section	.nv.global.init,"aw",@progbits
.nv.global.init:
	.type		$str,@object
	.size		$str,($str$1 - $str)
$str:
        /*0000*/ 	.byte	0x4d, 0x65, 0x61, 0x6e, 0x20, 0x25, 0x66, 0x0a, 0x00
	.type		$str$1,@object
	.size		$str$1,(.L_1 - $str$1)
$str$1:
        /*0009*/ 	.byte	0x57, 0x65, 0x69, 0x67, 0x68, 0x74, 0x20, 0x25, 0x66, 0x0a, 0x00
.L_1:


//--------------------- .nv.shared.reserved.0     --------------------------
	.section	.nv.shared.reserved.0,"aw",@nobits
	.weak		__nv_reservedSMEM_offset_0_alias
	.size		__nv_reservedSMEM_offset_0_alias, 0, 64
	.other		__nv_reservedSMEM_offset_0_alias,@"STO_CUDA_RESERVED_SHARED STV_DEFAULT"
__nv_reservedSMEM_offset_0_alias:
	.zero		0
	.zero		64


//--------------------- .nv.constant0._Z7processv --------------------------
	.section	.nv.constant0._Z7processv,"a",@progbits
	.sectionflags	@""
	.align	4
.nv.constant0._Z7processv:
	.zero		896


//--------------------- SYMBOLS --------------------------

	.type		.nv.reservedSmem.offset0,@object
	.size		.nv.reservedSmem.offset0,0x4
	.type		vprintf,@function
